	.headerflags	@"EF_CUDA_TEXMODE_UNIFIED EF_CUDA_64BIT_ADDRESS EF_CUDA_ACCELERATORS EF_CUDA_SM90 EF_CUDA_VIRTUAL_SM(EF_CUDA_SM90)"
	.elftype	@"ET_EXEC"


//--------------------- .nv.info                  --------------------------
	.section	.nv.info,"",@"SHT_CUDA_INFO"
	.align	4


	//----- nvinfo : EIATTR_REGCOUNT
	.align		4
        /*0000*/ 	.byte	0x04, 0x2f
        /*0002*/ 	.short	(.L_1 - .L_0)
	.align		4
.L_0:
        /*0004*/ 	.word	index@(triton_poi_fused_convolution_relu_1)
        /*0008*/ 	.word	0x0000000c


	//----- nvinfo : EIATTR_MIN_STACK_SIZE
	.align		4
.L_1:
        /*000c*/ 	.byte	0x04, 0x12
        /*000e*/ 	.short	(.L_3 - .L_2)
	.align		4
.L_2:
        /*0010*/ 	.word	index@(triton_poi_fused_convolution_relu_1)
        /*0014*/ 	.word	0x00000000


	//----- nvinfo : EIATTR_FRAME_SIZE
	.align		4
.L_3:
        /*0018*/ 	.byte	0x04, 0x11
        /*001a*/ 	.short	(.L_5 - .L_4)
	.align		4
.L_4:
        /*001c*/ 	.word	index@(triton_poi_fused_convolution_relu_1)
        /*0020*/ 	.word	0x00000000


	//----- nvinfo : EIATTR_MIN_STACK_SIZE
	.align		4
.L_5:
        /*0024*/ 	.byte	0x04, 0x12
        /*0026*/ 	.short	(.L_7 - .L_6)
	.align		4
.L_6:
        /*0028*/ 	.word	index@(triton_poi_fused_convolution_relu_1)
        /*002c*/ 	.word	0x00000000
.L_7:


//--------------------- .nv.info.triton_poi_fused_convolution_relu_1 --------------------------
	.section	.nv.info.triton_poi_fused_convolution_relu_1,"",@"SHT_CUDA_INFO"
	.sectionflags	@""
	.align	4


	//----- nvinfo : EIATTR_CUDA_API_VERSION
	.align		4
        /*0000*/ 	.byte	0x04, 0x37
        /*0002*/ 	.short	(.L_9 - .L_8)
.L_8:
        /*0004*/ 	.word	0x0000007c


	//----- nvinfo : EIATTR_KPARAM_INFO
	.align		4
.L_9:
        /*0008*/ 	.byte	0x04, 0x17
        /*000a*/ 	.short	(.L_11 - .L_10)
.L_10:
        /*000c*/ 	.word	0x00000000
        /*0010*/ 	.short	0x0002
        /*0012*/ 	.short	0x0010
        /*0014*/ 	.byte	0x00, 0xf0, 0x11, 0x00


	//----- nvinfo : EIATTR_KPARAM_INFO
	.align		4
.L_11:
        /*0018*/ 	.byte	0x04, 0x17
        /*001a*/ 	.short	(.L_13 - .L_12)
.L_12:
        /*001c*/ 	.word	0x00000000
        /*0020*/ 	.short	0x0001
        /*0022*/ 	.short	0x0008
        /*0024*/ 	.byte	0x00, 0xf4, 0x21, 0x00


	//----- nvinfo : EIATTR_KPARAM_INFO
	.align		4
.L_13:
        /*0028*/ 	.byte	0x04, 0x17
        /*002a*/ 	.short	(.L_15 - .L_14)
.L_14:
        /*002c*/ 	.word	0x00000000
        /*0030*/ 	.short	0x0000
        /*0032*/ 	.short	0x0000
        /*0034*/ 	.byte	0x00, 0xf4, 0x21, 0x00


	//----- nvinfo : EIATTR_SPARSE_MMA_MASK
	.align		4
.L_15:
        /*0038*/ 	.byte	0x03, 0x50
        /*003a*/ 	.short	0x0000


	//----- nvinfo : EIATTR_MAXREG_COUNT
	.align		4
        /*003c*/ 	.byte	0x03, 0x1b
        /*003e*/ 	.short	0x00ff


	//----- nvinfo : EIATTR_EXIT_INSTR_OFFSETS
	.align		4
        /*0040*/ 	.byte	0x04, 0x1c
        /*0042*/ 	.short	(.L_17 - .L_16)


	//   ....[0]....
.L_16:
        /*0044*/ 	.word	0x000001b0


	//----- nvinfo : EIATTR_REQNTID
	.align		4
.L_17:
        /*0048*/ 	.byte	0x04, 0x10
        /*004a*/ 	.short	(.L_19 - .L_18)
.L_18:
        /*004c*/ 	.word	0x00000080
        /*0050*/ 	.word	0x00000001
        /*0054*/ 	.word	0x00000001


	//----- nvinfo : EIATTR_CBANK_PARAM_SIZE
	.align		4
.L_19:
        /*0058*/ 	.byte	0x03, 0x19
        /*005a*/ 	.short	0x0014


	//----- nvinfo : EIATTR_PARAM_CBANK
	.align		4
        /*005c*/ 	.byte	0x04, 0x0a
        /*005e*/ 	.short	(.L_21 - .L_20)
	.align		4
.L_20:
        /*0060*/ 	.word	index@(.nv.constant0.triton_poi_fused_convolution_relu_1)
        /*0064*/ 	.short	0x0210
        /*0066*/ 	.short	0x0014


	//----- nvinfo : EIATTR_SW_WAR
	.align		4
.L_21:
        /*0068*/ 	.byte	0x04, 0x36
        /*006a*/ 	.short	(.L_23 - .L_22)
.L_22:
        /*006c*/ 	.word	0x00000008
.L_23:


//--------------------- .nv.callgraph             --------------------------
	.section	.nv.callgraph,"",@"SHT_CUDA_CALLGRAPH"
	.align	4
	.sectionentsize	8
	.align		4
        /*0000*/ 	.word	0x00000000
	.align		4
        /*0004*/ 	.word	0xffffffff
	.align		4
        /*0008*/ 	.word	0x00000000
	.align		4
        /*000c*/ 	.word	0xfffffffe
	.align		4
        /*0010*/ 	.word	0x00000000
	.align		4
        /*0014*/ 	.word	0xfffffffd
	.align		4
        /*0018*/ 	.word	0x00000000
	.align		4
        /*001c*/ 	.word	0xfffffffc


//--------------------- .text.triton_poi_fused_convolution_relu_1 --------------------------
	.section	.text.triton_poi_fused_convolution_relu_1,"ax",@progbits
	.align	128
        .global         triton_poi_fused_convolution_relu_1
        .type           triton_poi_fused_convolution_relu_1,@function
        .size           triton_poi_fused_convolution_relu_1,(.L_x_1 - triton_poi_fused_convolution_relu_1)
        .other          triton_poi_fused_convolution_relu_1,@"STO_CUDA_ENTRY STV_DEFAULT"
triton_poi_fused_convolution_relu_1:
.text.triton_poi_fused_convolution_relu_1:
[----:B------:R-:W-:Y:S01]  /*0000*/  LDC R1, c[0x0][0x28] ;  /* 0x00000a00ff017b82 */ /* 0x000fe20000000800 */
[----:B------:R-:W1:Y:S07]  /*0010*/  S2R R0, SR_TID.X ;  /* 0x0000000000007919 */ /* 0x000e6e0000002100 */
[----:B------:R-:W2:Y:S01]  /*0020*/  LDC.64 R4, c[0x0][0x218] ;  /* 0x00008600ff047b82 */ /* 0x000ea20000000a00 */
[----:B------:R-:W-:Y:S01]  /*0030*/  ULDC.64 UR4, c[0x0][0x208] ;  /* 0x0000820000047ab9 */ /* 0x000fe20000000a00 */
[----:B------:R-:W3:Y:S06]  /*0040*/  S2R R7, SR_CTAID.X ;  /* 0x0000000000077919 */ /* 0x000eec0000002500 */
[----:B------:R-:W4:Y:S01]  /*0050*/  LDC.64 R2, c[0x0][0x210] ;  /* 0x00008400ff027b82 */ /* 0x000f220000000a00 */
[----:B-1----:R-:W-:Y:S01]  /*0060*/  IMAD.SHL.U32 R0, R0, 0x2, RZ ;  /* 0x0000000200007824 */ /* 0x002fe200078e00ff */
[----:B---3--:R-:W-:-:S04]  /*0070*/  SHF.R.S32.HI R6, RZ, 0x17, R7 ;  /* 0x00000017ff067819 */ /* 0x008fc80000011407 */
[----:B------:R-:W-:Y:S02]  /*0080*/  LOP3.LUT R0, R0, 0xfe, RZ, 0xc0, !PT ;  /* 0x000000fe00007812 */ /* 0x000fe400078ec0ff */
[----:B------:R-:W-:-:S03]  /*0090*/  SGXT R6, R6, 0x1 ;  /* 0x000000010606781a */ /* 0x000fc60000000200 */
[----:B------:R-:W-:-:S04]  /*00a0*/  IMAD R7, R7, 0x100, R0 ;  /* 0x0000010007077824 */ /* 0x000fc800078e0200 */
[----:B----4-:R-:W-:Y:S01]  /*00b0*/  IMAD.WIDE R2, R7, 0x4, R2 ;  /* 0x0000000407027825 */ /* 0x010fe200078e0202 */
[----:B------:R-:W-:-:S04]  /*00c0*/  LEA.HI R6, R6, R7, RZ, 0x8 ;  /* 0x0000000706067211 */ /* 0x000fc800078f40ff */
[----:B------:R-:W-:-:S04]  /*00d0*/  SHF.R.S32.HI R6, RZ, 0x8, R6 ;  /* 0x00000008ff067819 */ /* 0x000fc80000011406 */
[----:B------:R-:W-:-:S04]  /*00e0*/  LEA.HI R0, R6, R6, RZ, 0x2 ;  /* 0x0000000606007211 */ /* 0x000fc800078f10ff */
[----:B------:R-:W-:-:S05]  /*00f0*/  LOP3.LUT R9, R0, 0xfffffffc, RZ, 0xc0, !PT ;  /* 0xfffffffc00097812 */ /* 0x000fca00078ec0ff */
[----:B------:R-:W-:Y:S02]  /*0100*/  IMAD.IADD R9, R6, 0x1, -R9 ;  /* 0x0000000106097824 */ /* 0x000fe400078e0a09 */
[----:B------:R-:W3:Y:S02]  /*0110*/  LDG.E.64 R6, desc[UR4][R2.64] ;  /* 0x0000000402067981 */ /* 0x000ee4000c1e1b00 */
[----:B--2---:R-:W-:-:S06]  /*0120*/  IMAD.WIDE R4, R9, 0x4, R4 ;  /* 0x0000000409047825 */ /* 0x004fcc00078e0204 */
[----:B------:R-:W3:Y:S02]  /*0130*/  LDG.E.EL R4, desc[UR4][R4.64] ;  /* 0x0000000404047981 */ /* 0x000ee4000c2e1900 */
[CC--:B---3--:R-:W-:Y:S01]  /*0140*/  FSETP.GEU.AND P0, PT, R6.reuse, -R4.reuse, PT ;  /* 0x800000040600720b */ /* 0x0c8fe20003f0e000 */
[--C-:B------:R-:W-:Y:S01]  /*0150*/  FADD R6, R6, R4.reuse ;  /* 0x0000000406067221 */ /* 0x100fe20000000000 */
[C---:B------:R-:W-:Y:S01]  /*0160*/  FADD R0, R7.reuse, R4 ;  /* 0x0000000407007221 */ /* 0x040fe20000000000 */
[----:B------:R-:W-:-:S03]  /*0170*/  FSETP.GEU.AND P1, PT, R7, -R4, PT ;  /* 0x800000040700720b */ /* 0x000fc60003f2e000 */
[----:B------:R-:W-:Y:S02]  /*0180*/  FSEL R6, R6, RZ, P0 ;  /* 0x000000ff06067208 */ /* 0x000fe40000000000 */
[----:B------:R-:W-:-:S05]  /*0190*/  FSEL R7, R0, RZ, P1 ;  /* 0x000000ff00077208 */ /* 0x000fca0000800000 */
[----:B------:R-:W-:Y:S01]  /*01a0*/  STG.E.64 desc[UR4][R2.64], R6 ;  /* 0x0000000602007986 */ /* 0x000fe2000c101b04 */
[----:B------:R-:W-:Y:S05]  /*01b0*/  EXIT ;  /* 0x000000000000794d */ /* 0x000fea0003800000 */
.L_x_0:
[----:B------:R-:W-:-:S00]  /*01c0*/  BRA `(.L_x_0) ;  /* 0xfffffffc00fc7947 */ /* 0x000fc0000383ffff */
[----:B------:R-:W-:-:S00]  /*01d0*/  NOP ;  /* 0x0000000000007918 */ /* 0x000fc00000000000 */
        /* <DEDUP_REMOVED lines=10> */
.L_x_1:


//--------------------- .nv.constant0.triton_poi_fused_convolution_relu_1 --------------------------
	.section	.nv.constant0.triton_poi_fused_convolution_relu_1,"a",@progbits
	.sectionflags	@""
	.align	4
.nv.constant0.triton_poi_fused_convolution_relu_1:
	.zero		548
